	.headerflags	@"EF_CUDA_TEXMODE_UNIFIED EF_CUDA_64BIT_ADDRESS EF_CUDA_ACCELERATORS EF_CUDA_SM90 EF_CUDA_VIRTUAL_SM(EF_CUDA_SM90)"
	.elftype	@"ET_EXEC"


//--------------------- .nv.info                  --------------------------
	.section	.nv.info,"",@"SHT_CUDA_INFO"
	.align	4


	//----- nvinfo : EIATTR_REGCOUNT
	.align		4
        /*0000*/ 	.byte	0x04, 0x2f
        /*0002*/ 	.short	(.L_1 - .L_0)
	.align		4
.L_0:
        /*0004*/ 	.word	index@(triton_poi_fused_max_pool2d_with_indices_8)
        /*0008*/ 	.word	0x00000012


	//----- nvinfo : EIATTR_MIN_STACK_SIZE
	.align		4
.L_1:
        /*000c*/ 	.byte	0x04, 0x12
        /*000e*/ 	.short	(.L_3 - .L_2)
	.align		4
.L_2:
        /*0010*/ 	.word	index@(triton_poi_fused_max_pool2d_with_indices_8)
        /*0014*/ 	.word	0x00000000


	//----- nvinfo : EIATTR_FRAME_SIZE
	.align		4
.L_3:
        /*0018*/ 	.byte	0x04, 0x11
        /*001a*/ 	.short	(.L_5 - .L_4)
	.align		4
.L_4:
        /*001c*/ 	.word	index@(triton_poi_fused_max_pool2d_with_indices_8)
        /*0020*/ 	.word	0x00000000


	//----- nvinfo : EIATTR_MIN_STACK_SIZE
	.align		4
.L_5:
        /*0024*/ 	.byte	0x04, 0x12
        /*0026*/ 	.short	(.L_7 - .L_6)
	.align		4
.L_6:
        /*0028*/ 	.word	index@(triton_poi_fused_max_pool2d_with_indices_8)
        /*002c*/ 	.word	0x00000000
.L_7:


//--------------------- .nv.info.triton_poi_fused_max_pool2d_with_indices_8 --------------------------
	.section	.nv.info.triton_poi_fused_max_pool2d_with_indices_8,"",@"SHT_CUDA_INFO"
	.sectionflags	@""
	.align	4


	//----- nvinfo : EIATTR_CUDA_API_VERSION
	.align		4
        /*0000*/ 	.byte	0x04, 0x37
        /*0002*/ 	.short	(.L_9 - .L_8)
.L_8:
        /*0004*/ 	.word	0x0000007c


	//----- nvinfo : EIATTR_KPARAM_INFO
	.align		4
.L_9:
        /*0008*/ 	.byte	0x04, 0x17
        /*000a*/ 	.short	(.L_11 - .L_10)
.L_10:
        /*000c*/ 	.word	0x00000000
        /*0010*/ 	.short	0x0003
        /*0012*/ 	.short	0x0018
        /*0014*/ 	.byte	0x00, 0xf0, 0x11, 0x00


	//----- nvinfo : EIATTR_KPARAM_INFO
	.align		4
.L_11:
        /*0018*/ 	.byte	0x04, 0x17
        /*001a*/ 	.short	(.L_13 - .L_12)
.L_12:
        /*001c*/ 	.word	0x00000000
        /*0020*/ 	.short	0x0002
        /*0022*/ 	.short	0x0010
        /*0024*/ 	.byte	0x00, 0xf4, 0x21, 0x00


	//----- nvinfo : EIATTR_KPARAM_INFO
	.align		4
.L_13:
        /*0028*/ 	.byte	0x04, 0x17
        /*002a*/ 	.short	(.L_15 - .L_14)
.L_14:
        /*002c*/ 	.word	0x00000000
        /*0030*/ 	.short	0x0001
        /*0032*/ 	.short	0x0008
        /*0034*/ 	.byte	0x00, 0xf4, 0x21, 0x00


	//----- nvinfo : EIATTR_KPARAM_INFO
	.align		4
.L_15:
        /*0038*/ 	.byte	0x04, 0x17
        /*003a*/ 	.short	(.L_17 - .L_16)
.L_16:
        /*003c*/ 	.word	0x00000000
        /*0040*/ 	.short	0x0000
        /*0042*/ 	.short	0x0000
        /*0044*/ 	.byte	0x00, 0xf4, 0x21, 0x00


	//----- nvinfo : EIATTR_SPARSE_MMA_MASK
	.align		4
.L_17:
        /*0048*/ 	.byte	0x03, 0x50
        /*004a*/ 	.short	0x0000


	//----- nvinfo : EIATTR_MAXREG_COUNT
	.align		4
        /*004c*/ 	.byte	0x03, 0x1b
        /*004e*/ 	.short	0x00ff


	//----- nvinfo : EIATTR_EXIT_INSTR_OFFSETS
	.align		4
        /*0050*/ 	.byte	0x04, 0x1c
        /*0052*/ 	.short	(.L_19 - .L_18)


	//   ....[0]....
.L_18:
        /*0054*/ 	.word	0x000002a0


	//----- nvinfo : EIATTR_REQNTID
	.align		4
.L_19:
        /*0058*/ 	.byte	0x04, 0x10
        /*005a*/ 	.short	(.L_21 - .L_20)
.L_20:
        /*005c*/ 	.word	0x00000080
        /*0060*/ 	.word	0x00000001
        /*0064*/ 	.word	0x00000001


	//----- nvinfo : EIATTR_CBANK_PARAM_SIZE
	.align		4
.L_21:
        /*0068*/ 	.byte	0x03, 0x19
        /*006a*/ 	.short	0x001c


	//----- nvinfo : EIATTR_PARAM_CBANK
	.align		4
        /*006c*/ 	.byte	0x04, 0x0a
        /*006e*/ 	.short	(.L_23 - .L_22)
	.align		4
.L_22:
        /*0070*/ 	.word	index@(.nv.constant0.triton_poi_fused_max_pool2d_with_indices_8)
        /*0074*/ 	.short	0x0210
        /*0076*/ 	.short	0x001c


	//----- nvinfo : EIATTR_SW_WAR
	.align		4
.L_23:
        /*0078*/ 	.byte	0x04, 0x36
        /*007a*/ 	.short	(.L_25 - .L_24)
.L_24:
        /*007c*/ 	.word	0x00000008
.L_25:


//--------------------- .nv.callgraph             --------------------------
	.section	.nv.callgraph,"",@"SHT_CUDA_CALLGRAPH"
	.align	4
	.sectionentsize	8
	.align		4
        /*0000*/ 	.word	0x00000000
	.align		4
        /*0004*/ 	.word	0xffffffff
	.align		4
        /*0008*/ 	.word	0x00000000
	.align		4
        /*000c*/ 	.word	0xfffffffe
	.align		4
        /*0010*/ 	.word	0x00000000
	.align		4
        /*0014*/ 	.word	0xfffffffd
	.align		4
        /*0018*/ 	.word	0x00000000
	.align		4
        /*001c*/ 	.word	0xfffffffc


//--------------------- .text.triton_poi_fused_max_pool2d_with_indices_8 --------------------------
	.section	.text.triton_poi_fused_max_pool2d_with_indices_8,"ax",@progbits
	.align	128
        .global         triton_poi_fused_max_pool2d_with_indices_8
        .type           triton_poi_fused_max_pool2d_with_indices_8,@function
        .size           triton_poi_fused_max_pool2d_with_indices_8,(.L_x_1 - triton_poi_fused_max_pool2d_with_indices_8)
        .other          triton_poi_fused_max_pool2d_with_indices_8,@"STO_CUDA_ENTRY STV_DEFAULT"
triton_poi_fused_max_pool2d_with_indices_8:
.text.triton_poi_fused_max_pool2d_with_indices_8:
[----:B------:R-:W-:Y:S01]  /*0000*/  LDC R1, c[0x0][0x28] ;  /* 0x00000a00ff017b82 */ /* 0x000fe20000000800 */
[----:B------:R-:W1:Y:S07]  /*0010*/  S2R R0, SR_TID.X ;  /* 0x0000000000007919 */ /* 0x000e6e0000002100 */
[----:B------:R-:W2:Y:S01]  /*0020*/  LDC.64 R2, c[0x0][0x210] ;  /* 0x00008400ff027b82 */ /* 0x000ea20000000a00 */
[----:B------:R-:W-:Y:S01]  /*0030*/  ULDC.64 UR4, c[0x0][0x208] ;  /* 0x0000820000047ab9 */ /* 0x000fe20000000a00 */
[----:B------:R-:W-:Y:S01]  /*0040*/  ULDC.64 UR6, c[0x0][0x220] ;  /* 0x0000880000067ab9 */ /* 0x000fe20000000a00 */
[----:B------:R-:W3:Y:S01]  /*0050*/  S2R R11, SR_CTAID.X ;  /* 0x00000000000b7919 */ /* 0x000ee20000002500 */
[----:B-1----:R-:W-:-:S05]  /*0060*/  LOP3.LUT R0, R0, 0x7f, RZ, 0xc0, !PT ;  /* 0x0000007f00007812 */ /* 0x002fca00078ec0ff */
[----:B---3--:R-:W-:-:S05]  /*0070*/  IMAD R11, R11, 0x80, R0 ;  /* 0x000000800b0b7824 */ /* 0x008fca00078e0200 */
[----:B------:R-:W-:-:S04]  /*0080*/  SHF.R.S32.HI R0, RZ, 0x1f, R11 ;  /* 0x0000001fff007819 */ /* 0x000fc8000001140b */
[----:B------:R-:W-:-:S04]  /*0090*/  LEA.HI R0, R0, R11, RZ, 0x3 ;  /* 0x0000000b00007211 */ /* 0x000fc800078f18ff */
[C---:B------:R-:W-:Y:S01]  /*00a0*/  LOP3.LUT R4, R0.reuse, 0x7ffffff8, RZ, 0xc0, !PT ;  /* 0x7ffffff800047812 */ /* 0x040fe200078ec0ff */
[----:B------:R-:W-:-:S04]  /*00b0*/  IMAD.SHL.U32 R0, R0, 0x4, RZ ;  /* 0x0000000400007824 */ /* 0x000fc800078e00ff */
[----:B------:R-:W-:Y:S01]  /*00c0*/  IMAD.IADD R4, R11, 0x1, -R4 ;  /* 0x000000010b047824 */ /* 0x000fe200078e0a04 */
[----:B------:R-:W-:-:S05]  /*00d0*/  LOP3.LUT R5, R0, 0xffffffe0, RZ, 0xc0, !PT ;  /* 0xffffffe000057812 */ /* 0x000fca00078ec0ff */
[----:B------:R-:W-:-:S04]  /*00e0*/  IMAD R9, R4, 0x2, R5 ;  /* 0x0000000204097824 */ /* 0x000fc800078e0205 */
[----:B--2---:R-:W-:-:S04]  /*00f0*/  IMAD.WIDE R4, R9, 0x4, R2 ;  /* 0x0000000409047825 */ /* 0x004fc800078e0202 */
[----:B------:R-:W-:Y:S01]  /*0100*/  VIADD R7, R9, 0x10 ;  /* 0x0000001009077836 */ /* 0x000fe20000000000 */
[----:B------:R-:W2:Y:S04]  /*0110*/  LDG.E.EL R0, desc[UR4][R4.64] ;  /* 0x0000000404007981 */ /* 0x000ea8000c2e1900 */
[----:B------:R-:W2:Y:S01]  /*0120*/  LDG.E.EL R13, desc[UR4][R4.64+0x4] ;  /* 0x00000404040d7981 */ /* 0x000ea2000c2e1900 */
[----:B------:R-:W-:-:S04]  /*0130*/  IMAD.WIDE R6, R7, 0x4, R2 ;  /* 0x0000000407067825 */ /* 0x000fc800078e0202 */
[----:B------:R-:W-:Y:S01]  /*0140*/  VIADD R9, R9, 0x11 ;  /* 0x0000001109097836 */ /* 0x000fe20000000000 */
[----:B------:R-:W3:Y:S03]  /*0150*/  LDG.E.EL R10, desc[UR4][R6.64] ;  /* 0x00000004060a7981 */ /* 0x000ee6000c2e1900 */
[----:B------:R-:W-:Y:S02]  /*0160*/  IMAD.WIDE R2, R9, 0x4, R2 ;  /* 0x0000000409027825 */ /* 0x000fe400078e0202 */
[----:B------:R-:W1:Y:S03]  /*0170*/  LDC.64 R8, c[0x0][0x218] ;  /* 0x00008600ff087b82 */ /* 0x000e660000000a00 */
[----:B------:R1:W4:Y:S02]  /*0180*/  LDG.E.EL R15, desc[UR4][R2.64] ;  /* 0x00000004020f7981 */ /* 0x000324000c2e1900 */
[----:B-1----:R-:W-:Y:S01]  /*0190*/  IMAD.WIDE R2, R11, 0x4, R8 ;  /* 0x000000040b027825 */ /* 0x002fe200078e0208 */
[----:B--2---:R-:W-:-:S02]  /*01a0*/  FSETP.GT.AND P0, PT, R13, R0, PT ;  /* 0x000000000d00720b */ /* 0x004fc40003f04000 */
[----:B------:R-:W-:Y:S02]  /*01b0*/  FSETP.NAN.AND P2, PT, R13, R13, PT ;  /* 0x0000000d0d00720b */ /* 0x000fe40003f48000 */
[----:B---3--:R-:W-:-:S09]  /*01c0*/  FSETP.NAN.AND P1, PT, R10, R10, PT ;  /* 0x0000000a0a00720b */ /* 0x008fd20003f28000 */
[----:B------:R-:W-:Y:S02]  /*01d0*/  @!P0 FSEL R13, R13, R0, P2 ;  /* 0x000000000d0d8208 */ /* 0x000fe40001000000 */
[----:B----4-:R-:W-:Y:S02]  /*01e0*/  FSETP.NAN.AND P3, PT, R15, R15, PT ;  /* 0x0000000f0f00720b */ /* 0x010fe40003f68000 */
[----:B------:R-:W-:Y:S02]  /*01f0*/  FSETP.GEU.AND P2, PT, R13, R10, PT ;  /* 0x0000000a0d00720b */ /* 0x000fe40003f4e000 */
[----:B------:R-:W-:Y:S02]  /*0200*/  SEL R0, RZ, 0x1, !P0 ;  /* 0x00000001ff007807 */ /* 0x000fe40004000000 */
[----:B------:R-:W-:Y:S02]  /*0210*/  @!P1 FSEL R10, R10, R13, !P2 ;  /* 0x0000000d0a0a9208 */ /* 0x000fe40005000000 */
[----:B------:R-:W-:-:S02]  /*0220*/  IADD3 R4, P1, R11, UR6, RZ ;  /* 0x000000060b047c10 */ /* 0x000fc4000ff3e0ff */
[----:B------:R-:W-:Y:S02]  /*0230*/  FSETP.GEU.AND P0, PT, R10, R15, PT ;  /* 0x0000000f0a00720b */ /* 0x000fe40003f0e000 */
[----:B------:R-:W-:Y:S02]  /*0240*/  SEL R0, R0, 0x2, P2 ;  /* 0x0000000200007807 */ /* 0x000fe40001000000 */
[----:B------:R-:W-:Y:S02]  /*0250*/  @!P3 SEL R15, R15, R10, !P0 ;  /* 0x0000000a0f0fb207 */ /* 0x000fe40004000000 */
[----:B------:R-:W-:Y:S02]  /*0260*/  LEA.HI.X.SX32 R5, R11, UR7, 0x1, P1 ;  /* 0x000000070b057c11 */ /* 0x000fe400088f0eff */
[----:B------:R-:W-:Y:S01]  /*0270*/  SEL R7, R0, 0x3, P0 ;  /* 0x0000000300077807 */ /* 0x000fe20000000000 */
[----:B------:R-:W-:Y:S04]  /*0280*/  STG.E desc[UR4][R2.64], R15 ;  /* 0x0000000f02007986 */ /* 0x000fe8000c101904 */
[----:B------:R-:W-:Y:S01]  /*0290*/  STG.E.U8 desc[UR4][R4.64], R7 ;  /* 0x0000000704007986 */ /* 0x000fe2000c101104 */
[----:B------:R-:W-:Y:S05]  /*02a0*/  EXIT ;  /* 0x000000000000794d */ /* 0x000fea0003800000 */
.L_x_0:
[----:B------:R-:W-:-:S00]  /*02b0*/  BRA `(.L_x_0) ;  /* 0xfffffffc00fc7947 */ /* 0x000fc0000383ffff */
[----:B------:R-:W-:-:S00]  /*02c0*/  NOP ;  /* 0x0000000000007918 */ /* 0x000fc00000000000 */
        /* <DEDUP_REMOVED lines=11> */
.L_x_1:


//--------------------- .nv.constant0.triton_poi_fused_max_pool2d_with_indices_8 --------------------------
	.section	.nv.constant0.triton_poi_fused_max_pool2d_with_indices_8,"a",@progbits
	.sectionflags	@""
	.align	4
.nv.constant0.triton_poi_fused_max_pool2d_with_indices_8:
	.zero		556
